//
// Generated by NVIDIA NVVM Compiler
//
// Compiler Build ID: CL-36424714
// Cuda compilation tools, release 13.0, V13.0.88
// Based on NVVM 20.0.0
//

.version 9.0
.target sm_100
.address_size 64

	// .globl	_Z14cuda_factorialv
.extern .func  (.param .b32 func_retval0) vprintf
(
	.param .b64 vprintf_param_0,
	.param .b64 vprintf_param_1
)
;
.global .align 1 .b8 $str[8] = {37, 100, 33, 61, 37, 100, 10};

.visible .entry _Z14cuda_factorialv()
{
	.local .align 8 .b8 	__local_depot0[8];
	.reg .b64 	%SP;
	.reg .b64 	%SPL;
	.reg .pred 	%p<5>;
	.reg .b32 	%r<45>;
	.reg .b64 	%rd<5>;

	mov.u64 	%SPL, __local_depot0;
	cvta.local.u64 	%SP, %SPL;
	mov.u32 	%r24, %tid.x;
	add.s32 	%r1, %r24, 1;
	and.b32  	%r2, %r1, 3;
	setp.lt.u32 	%p1, %r24, 3;
	mov.b32 	%r42, 1;
	mov.u32 	%r44, %r42;
	@%p1 bra 	$L__BB0_4;
	and.b32  	%r27, %r1, 2044;
	neg.s32 	%r35, %r27;
	mov.b32 	%r44, 1;
	mov.b32 	%r36, 2;
$L__BB0_2:
	add.s32 	%r28, %r36, -1;
	mul.lo.s32 	%r29, %r28, %r44;
	add.s32 	%r30, %r36, 2;
	mul.lo.s32 	%r31, %r36, %r29;
	mad.lo.s32 	%r32, %r31, %r36, %r31;
	mul.lo.s32 	%r44, %r30, %r32;
	add.s32 	%r36, %r36, 4;
	add.s32 	%r35, %r35, 4;
	setp.ne.s32 	%p2, %r35, 0;
	@%p2 bra 	$L__BB0_2;
	add.s32 	%r42, %r36, -1;
$L__BB0_4:
	setp.eq.s32 	%p3, %r2, 0;
	@%p3 bra 	$L__BB0_7;
	neg.s32 	%r41, %r2;
$L__BB0_6:
	.pragma "nounroll";
	mul.lo.s32 	%r44, %r42, %r44;
	add.s32 	%r42, %r42, 1;
	add.s32 	%r41, %r41, 1;
	setp.ne.s32 	%p4, %r41, 0;
	@%p4 bra 	$L__BB0_6;
$L__BB0_7:
	add.u64 	%rd1, %SP, 0;
	add.u64 	%rd2, %SPL, 0;
	st.local.v2.u32 	[%rd2], {%r1, %r44};
	mov.u64 	%rd3, $str;
	cvta.global.u64 	%rd4, %rd3;
	{ // callseq 0, 0
	.param .b64 param0;
	st.param.b64 	[param0], %rd4;
	.param .b64 param1;
	st.param.b64 	[param1], %rd1;
	.param .b32 retval0;
	call.uni (retval0), 
	vprintf, 
	(
	param0, 
	param1
	);
	ld.param.b32 	%r33, [retval0];
	} // callseq 0
	ret;

}


// ===== COMPILED SASS (sm_100) =====

	.target	sm_100

	.elftype	@"ET_EXEC"


//--------------------- .note.nv.tkinfo           --------------------------
	.section	.note.nv.tkinfo,"",@"SHT_NOTE"
	.sectionflags	@"SHF_NOTE_NV_TKINFO"
	.tkinfo
        /*0018*/ 	.word	0x00000002
        /*0030*/ 	.string	""
        /*0030*/ 	.string	"ptxas"
        /*0030*/ 	.string	"Cuda compilation tools, release 13.0, V13.0.88"
        /*0030*/ 	.string	"Build cuda_13.0.r13.0/compiler.36424714_0"
        /*0030*/ 	.string	"-arch sm_100 -m 64 "



//--------------------- .note.nv.cuinfo           --------------------------
	.section	.note.nv.cuinfo,"",@"SHT_NOTE"
	.sectionflags	@"SHF_NOTE_NV_CUINFO"
        /*0018*/ 	.short	0x0002
        /*001a*/ 	.short	0x0064
        /*001c*/ 	.short	0x0082
	.zero		2


//--------------------- .nv.info                  --------------------------
	.section	.nv.info,"",@"SHT_CUDA_INFO"
	.align	4


	//----- nvinfo : EIATTR_REGCOUNT
	.align		4
        /*0000*/ 	.byte	0x04, 0x2f
        /*0002*/ 	.short	(.L_2 - .L_1)
	.align		4
.L_1:
        /*0004*/ 	.word	index@(_Z14cuda_factorialv)
        /*0008*/ 	.word	0x00000018


	//----- nvinfo : EIATTR_FRAME_SIZE
	.align		4
.L_2:
        /*000c*/ 	.byte	0x04, 0x11
        /*000e*/ 	.short	(.L_4 - .L_3)
	.align		4
.L_3:
        /*0010*/ 	.word	index@(_Z14cuda_factorialv)
        /*0014*/ 	.word	0x00000008


	//----- nvinfo : EIATTR_MIN_STACK_SIZE
	.align		4
.L_4:
        /*0018*/ 	.byte	0x04, 0x12
        /*001a*/ 	.short	(.L_6 - .L_5)
	.align		4
.L_5:
        /*001c*/ 	.word	index@(_Z14cuda_factorialv)
        /*0020*/ 	.word	0x00000008
.L_6:


//--------------------- .nv.compat                --------------------------
	.section	.nv.compat,"",@"SHT_CUDA_COMPAT_INFO"
	.align	4
        /*0000*/ 	.byte	0x02, 0x09, 0x00, 0x00, 0x02, 0x02, 0x01, 0x00, 0x02, 0x05, 0x05, 0x00, 0x03, 0x07, 0x01, 0x01
        /*0010*/ 	.byte	0x02, 0x03, 0x00, 0x00, 0x02, 0x06, 0x01, 0x00, 0x04, 0x0b, 0x08, 0x00, 0x09, 0x00, 0x00, 0x00
        /*0020*/ 	.byte	0x00, 0x00, 0x00, 0x00


//--------------------- .nv.info._Z14cuda_factorialv --------------------------
	.section	.nv.info._Z14cuda_factorialv,"",@"SHT_CUDA_INFO"
	.sectionflags	@""
	.align	4


	//----- nvinfo : EIATTR_CUDA_API_VERSION
	.align		4
        /*0000*/ 	.byte	0x04, 0x37
        /*0002*/ 	.short	(.L_8 - .L_7)
.L_7:
        /*0004*/ 	.word	0x00000082


	//----- nvinfo : EIATTR_SPARSE_MMA_MASK
	.align		4
.L_8:
        /*0008*/ 	.byte	0x03, 0x50
        /*000a*/ 	.short	0x0000


	//----- nvinfo : EIATTR_MAXREG_COUNT
	.align		4
        /*000c*/ 	.byte	0x03, 0x1b
        /*000e*/ 	.short	0x00ff


	//----- nvinfo : EIATTR_EXTERNS
	.align		4
        /*0010*/ 	.byte	0x04, 0x0f
        /*0012*/ 	.short	(.L_10 - .L_9)


	//   ....[0]....
	.align		4
.L_9:
        /*0014*/ 	.word	index@(vprintf)


	//----- nvinfo : EIATTR_MERCURY_ISA_VERSION
	.align		4
.L_10:
        /*0018*/ 	.byte	0x03, 0x5f
        /*001a*/ 	.short	0x0101


	//----- nvinfo : EIATTR_VRC_CTA_INIT_COUNT
	.align		4
        /*001c*/ 	.byte	0x02, 0x4a
	.zero		1
	.zero		1


	//----- nvinfo : EIATTR_SYSCALL_OFFSETS
	.align		4
        /*0020*/ 	.byte	0x04, 0x46
        /*0022*/ 	.short	(.L_12 - .L_11)


	//   ....[0]....
.L_11:
        /*0024*/ 	.word	0x00000700


	//----- nvinfo : EIATTR_EXIT_INSTR_OFFSETS
	.align		4
.L_12:
        /*0028*/ 	.byte	0x04, 0x1c
        /*002a*/ 	.short	(.L_14 - .L_13)


	//   ....[0]....
.L_13:
        /*002c*/ 	.word	0x00000710


	//----- nvinfo : EIATTR_CRS_STACK_SIZE
	.align		4
.L_14:
        /*0030*/ 	.byte	0x04, 0x1e
        /*0032*/ 	.short	(.L_16 - .L_15)
.L_15:
        /*0034*/ 	.word	0x00000000


	//----- nvinfo : EIATTR_SW_WAR
	.align		4
.L_16:
        /*0038*/ 	.byte	0x04, 0x36
        /*003a*/ 	.short	(.L_18 - .L_17)
.L_17:
        /*003c*/ 	.word	0x00000008
.L_18:


//--------------------- .nv.callgraph             --------------------------
	.section	.nv.callgraph,"",@"SHT_CUDA_CALLGRAPH"
	.align	4
	.sectionentsize	8
	.align		4
        /*0000*/ 	.word	0x00000000
	.align		4
        /*0004*/ 	.word	0xffffffff
	.align		4
        /*0008*/ 	.word	index@(_Z14cuda_factorialv)
	.align		4
        /*000c*/ 	.word	index@(vprintf)
	.align		4
        /*0010*/ 	.word	0x00000000
	.align		4
        /*0014*/ 	.word	0xfffffffe
	.align		4
        /*0018*/ 	.word	0x00000000
	.align		4
        /*001c*/ 	.word	0xfffffffd
	.align		4
        /*0020*/ 	.word	0x00000000
	.align		4
        /*0024*/ 	.word	0xfffffffc


//--------------------- .nv.constant4             --------------------------
	.section	.nv.constant4,"a",@progbits
	.align	8
	.align		8
.nv.constant4:
        /*0000*/ 	.dword	vprintf
	.align		8
        /*0008*/ 	.dword	$str


//--------------------- .text._Z14cuda_factorialv --------------------------
	.section	.text._Z14cuda_factorialv,"ax",@progbits
	.align	128
        .global         _Z14cuda_factorialv
        .type           _Z14cuda_factorialv,@function
        .size           _Z14cuda_factorialv,(.L_x_15 - _Z14cuda_factorialv)
        .other          _Z14cuda_factorialv,@"STO_CUDA_ENTRY STV_DEFAULT"
_Z14cuda_factorialv:
.text._Z14cuda_factorialv:
[----:B------:R-:W0:Y:S01]  /*0000*/  LDC R1, c[0x0][0x37c] ;  /* 0x0000df00ff017b82 */ /* 0x000e220000000800 */
[----:B------:R-:W1:Y:S01]  /*0010*/  S2R R2, SR_TID.X ;  /* 0x0000000000027919 */ /* 0x000e620000002100 */
[----:B------:R-:W2:Y:S01]  /*0020*/  LDCU UR4, c[0x0][0x2f8] ;  /* 0x00005f00ff0477ac */ /* 0x000ea20008000800 */
[----:B0-----:R-:W-:Y:S01]  /*0030*/  IADD3 R1, PT, PT, R1, -0x8, RZ ;  /* 0xfffffff801017810 */ /* 0x001fe20007ffe0ff */
[----:B------:R-:W-:Y:S01]  /*0040*/  BSSY.RECONVERGENT B1, `(.L_x_0) ;  /* 0x000005a000017945 */ /* 0x000fe20003800200 */
[----:B------:R-:W-:Y:S01]  /*0050*/  HFMA2 R8, -RZ, RZ, 0, 5.9604644775390625e-08 ;  /* 0x00000001ff087431 */ /* 0x000fe200000001ff */
[----:B------:R-:W0:Y:S01]  /*0060*/  LDCU UR5, c[0x0][0x2fc] ;  /* 0x00005f80ff0577ac */ /* 0x000e220008000800 */
[----:B------:R-:W-:Y:S01]  /*0070*/  IMAD.MOV.U32 R3, RZ, RZ, 0x1 ;  /* 0x00000001ff037424 */ /* 0x000fe200078e00ff */
[----:B--2---:R-:W-:-:S04]  /*0080*/  IADD3 R6, P1, PT, R1, UR4, RZ ;  /* 0x0000000401067c10 */ /* 0x004fc8000ff3e0ff */
[----:B0-----:R-:W-:Y:S02]  /*0090*/  IADD3.X R7, PT, PT, RZ, UR5, RZ, P1, !PT ;  /* 0x00000005ff077c10 */ /* 0x001fe40008ffe4ff */
[C---:B-1----:R-:W-:Y:S01]  /*00a0*/  ISETP.GE.U32.AND P0, PT, R2.reuse, 0x3, PT ;  /* 0x000000030200780c */ /* 0x042fe20003f06070 */
[----:B------:R-:W-:-:S05]  /*00b0*/  VIADD R2, R2, 0x1 ;  /* 0x0000000102027836 */ /* 0x000fca0000000000 */
[----:B------:R-:W-:-:S07]  /*00c0*/  LOP3.LUT R4, R2, 0x3, RZ, 0xc0, !PT ;  /* 0x0000000302047812 */ /* 0x000fce00078ec0ff */
[----:B------:R-:W-:Y:S05]  /*00d0*/  @!P0 BRA `(.L_x_1) ;  /* 0x0000000400408947 */ /* 0x000fea0003800000 */
[----:B------:R-:W-:Y:S01]  /*00e0*/  LOP3.LUT R0, R2, 0x7fc, RZ, 0xc0, !PT ;  /* 0x000007fc02007812 */ /* 0x000fe200078ec0ff */
[----:B------:R-:W-:Y:S01]  /*00f0*/  BSSY.RECONVERGENT B0, `(.L_x_2) ;  /* 0x000004d000007945 */ /* 0x000fe20003800200 */
[----:B------:R-:W-:Y:S01]  /*0100*/  MOV R5, 0x2 ;  /* 0x0000000200057802 */ /* 0x000fe20000000f00 */
[----:B------:R-:W-:Y:S02]  /*0110*/  IMAD.MOV.U32 R3, RZ, RZ, 0x1 ;  /* 0x00000001ff037424 */ /* 0x000fe400078e00ff */
[----:B------:R-:W-:-:S05]  /*0120*/  IMAD.MOV R0, RZ, RZ, -R0 ;  /* 0x000000ffff007224 */ /* 0x000fca00078e0a00 */
[----:B------:R-:W-:-:S13]  /*0130*/  ISETP.GE.AND P0, PT, R0, RZ, PT ;  /* 0x000000ff0000720c */ /* 0x000fda0003f06270 */
[----:B------:R-:W-:Y:S05]  /*0140*/  @P0 BRA `(.L_x_3) ;  /* 0x0000000000f40947 */ /* 0x000fea0003800000 */
[----:B------:R-:W-:Y:S01]  /*0150*/  IADD3 R8, PT, PT, -R0, RZ, RZ ;  /* 0x000000ff00087210 */ /* 0x000fe20007ffe1ff */
[----:B------:R-:W-:Y:S01]  /*0160*/  BSSY.RECONVERGENT B2, `(.L_x_4) ;  /* 0x0000024000027945 */ /* 0x000fe20003800200 */
[----:B------:R-:W-:Y:S02]  /*0170*/  PLOP3.LUT P0, PT, PT, PT, PT, 0x80, 0x8 ;  /* 0x000000000008781c */ /* 0x000fe40003f0f070 */
[----:B------:R-:W-:-:S13]  /*0180*/  ISETP.GT.AND P1, PT, R8, 0xc, PT ;  /* 0x0000000c0800780c */ /* 0x000fda0003f24270 */
[----:B------:R-:W-:Y:S05]  /*0190*/  @!P1 BRA `(.L_x_5) ;  /* 0x0000000000809947 */ /* 0x000fea0003800000 */
[----:B------:R-:W-:-:S13]  /*01a0*/  PLOP3.LUT P0, PT, PT, PT, PT, 0x8, 0x80 ;  /* 0x000000000080781c */ /* 0x000fda0003f0e170 */
.L_x_6:
[C---:B------:R-:W-:Y:S01]  /*01b0*/  IADD3 R8, PT, PT, R5.reuse, -0x1, RZ ;  /* 0xffffffff05087810 */ /* 0x040fe20007ffe0ff */
[----:B------:R-:W-:Y:S01]  /*01c0*/  VIADD R0, R0, 0x10 ;  /* 0x0000001000007836 */ /* 0x000fe20000000000 */
[----:B------:R-:W-:-:S03]  /*01d0*/  IADD3 R10, PT, PT, R5, 0x3, RZ ;  /* 0x00000003050a7810 */ /* 0x000fc60007ffe0ff */
[----:B------:R-:W-:Y:S01]  /*01e0*/  IMAD R8, R8, R3, RZ ;  /* 0x0000000308087224 */ /* 0x000fe200078e02ff */
[----:B------:R-:W-:Y:S01]  /*01f0*/  ISETP.GE.AND P1, PT, R0, -0xc, PT ;  /* 0xfffffff40000780c */ /* 0x000fe20003f26270 */
[----:B------:R-:W-:Y:S02]  /*0200*/  VIADD R3, R5, 0x2 ;  /* 0x0000000205037836 */ /* 0x000fe40000000000 */
[----:B------:R-:W-:-:S04]  /*0210*/  IMAD R8, R8, R5, RZ ;  /* 0x0000000508087224 */ /* 0x000fc800078e02ff */
[----:B------:R-:W-:-:S04]  /*0220*/  IMAD R8, R8, R5, R8 ;  /* 0x0000000508087224 */ /* 0x000fc800078e0208 */
[----:B------:R-:W-:Y:S01]  /*0230*/  IMAD R3, R3, R8, RZ ;  /* 0x0000000803037224 */ /* 0x000fe200078e02ff */
[----:B------:R-:W-:-:S03]  /*0240*/  IADD3 R8, PT, PT, R5, 0x4, RZ ;  /* 0x0000000405087810 */ /* 0x000fc60007ffe0ff */
[----:B------:R-:W-:Y:S01]  /*0250*/  IMAD R3, R3, R10, RZ ;  /* 0x0000000a03037224 */ /* 0x000fe200078e02ff */
[----:B------:R-:W-:-:S03]  /*0260*/  IADD3 R10, PT, PT, R5, 0x7, RZ ;  /* 0x00000007050a7810 */ /* 0x000fc60007ffe0ff */
[C---:B------:R-:W-:Y:S02]  /*0270*/  IMAD R9, R8.reuse, R3, RZ ;  /* 0x0000000308097224 */ /* 0x040fe400078e02ff */
[----:B------:R-:W-:Y:S02]  /*0280*/  VIADD R3, R5, 0x6 ;  /* 0x0000000605037836 */ /* 0x000fe40000000000 */
        /* <DEDUP_REMOVED lines=10> */
[----:B------:R-:W-:-:S04]  /*0330*/  IMAD R3, R3, R10, RZ ;  /* 0x0000000a03037224 */ /* 0x000fc800078e02ff */
[C---:B------:R-:W-:Y:S01]  /*0340*/  IMAD R9, R8.reuse, R3, RZ ;  /* 0x0000000308097224 */ /* 0x040fe200078e02ff */
[C---:B------:R-:W-:Y:S02]  /*0350*/  IADD3 R3, PT, PT, R5.reuse, 0xe, RZ ;  /* 0x0000000e05037810 */ /* 0x040fe40007ffe0ff */
[----:B------:R-:W-:Y:S01]  /*0360*/  IADD3 R5, PT, PT, R5, 0x10, RZ ;  /* 0x0000001005057810 */ /* 0x000fe20007ffe0ff */
[----:B------:R-:W-:-:S04]  /*0370*/  IMAD R8, R8, R9, R9 ;  /* 0x0000000908087224 */ /* 0x000fc800078e0209 */
[----:B------:R-:W-:Y:S01]  /*0380*/  IMAD R3, R3, R8, RZ ;  /* 0x0000000803037224 */ /* 0x000fe200078e02ff */
[----:B------:R-:W-:Y:S06]  /*0390*/  @!P1 BRA `(.L_x_6) ;  /* 0xfffffffc00849947 */ /* 0x000fec000383ffff */
.L_x_5:
[----:B------:R-:W-:Y:S05]  /*03a0*/  BSYNC.RECONVERGENT B2 ;  /* 0x0000000000027941 */ /* 0x000fea0003800200 */
.L_x_4:
[----:B------:R-:W-:Y:S01]  /*03b0*/  IMAD.MOV R8, RZ, RZ, -R0 ;  /* 0x000000ffff087224 */ /* 0x000fe200078e0a00 */
[----:B------:R-:W-:Y:S04]  /*03c0*/  BSSY.RECONVERGENT B2, `(.L_x_7) ;  /* 0x0000013000027945 */ /* 0x000fe80003800200 */
[----:B------:R-:W-:-:S13]  /*03d0*/  ISETP.GT.AND P1, PT, R8, 0x4, PT ;  /* 0x000000040800780c */ /* 0x000fda0003f24270 */
[----:B------:R-:W-:Y:S05]  /*03e0*/  @!P1 BRA `(.L_x_8) ;  /* 0x0000000000409947 */ /* 0x000fea0003800000 */
[C---:B------:R-:W-:Y:S01]  /*03f0*/  IADD3 R8, PT, PT, R5.reuse, -0x1, RZ ;  /* 0xffffffff05087810 */ /* 0x040fe20007ffe0ff */
[----:B------:R-:W-:Y:S01]  /*0400*/  VIADD R10, R5, 0x3 ;  /* 0x00000003050a7836 */ /* 0x000fe20000000000 */
[----:B------:R-:W-:Y:S01]  /*0410*/  PLOP3.LUT P0, PT, PT, PT, PT, 0x8, 0x80 ;  /* 0x000000000080781c */ /* 0x000fe20003f0e170 */
[----:B------:R-:W-:Y:S02]  /*0420*/  VIADD R0, R0, 0x8 ;  /* 0x0000000800007836 */ /* 0x000fe40000000000 */
[----:B------:R-:W-:Y:S01]  /*0430*/  IMAD R8, R3, R8, RZ ;  /* 0x0000000803087224 */ /* 0x000fe200078e02ff */
[----:B------:R-:W-:-:S03]  /*0440*/  IADD3 R3, PT, PT, R5, 0x2, RZ ;  /* 0x0000000205037810 */ /* 0x000fc60007ffe0ff */
[----:B------:R-:W-:-:S04]  /*0450*/  IMAD R8, R5, R8, RZ ;  /* 0x0000000805087224 */ /* 0x000fc800078e02ff */
        /* <DEDUP_REMOVED lines=8> */
[----:B------:R-:W-:-:S07]  /*04e0*/  IMAD R3, R3, R8, RZ ;  /* 0x0000000803037224 */ /* 0x000fce00078e02ff */
.L_x_8:
[----:B------:R-:W-:Y:S05]  /*04f0*/  BSYNC.RECONVERGENT B2 ;  /* 0x0000000000027941 */ /* 0x000fea0003800200 */
.L_x_7:
[----:B------:R-:W-:-:S13]  /*0500*/  ISETP.NE.OR P0, PT, R0, RZ, P0 ;  /* 0x000000ff0000720c */ /* 0x000fda0000705670 */
[----:B------:R-:W-:Y:S05]  /*0510*/  @!P0 BRA `(.L_x_9) ;  /* 0x0000000000288947 */ /* 0x000fea0003800000 */
.L_x_3:
[----:B------:R-:W-:Y:S01]  /*0520*/  VIADD R0, R0, 0x4 ;  /* 0x0000000400007836 */ /* 0x000fe20000000000 */
[----:B------:R-:W-:-:S04]  /*0530*/  IADD3 R8, PT, PT, R5, -0x1, RZ ;  /* 0xffffffff05087810 */ /* 0x000fc80007ffe0ff */
[----:B------:R-:W-:Y:S01]  /*0540*/  ISETP.NE.AND P0, PT, R0, RZ, PT ;  /* 0x000000ff0000720c */ /* 0x000fe20003f05270 */
[----:B------:R-:W-:Y:S01]  /*0550*/  IMAD R8, R8, R3, RZ ;  /* 0x0000000308087224 */ /* 0x000fe200078e02ff */
[----:B------:R-:W-:-:S03]  /*0560*/  IADD3 R3, PT, PT, R5, 0x2, RZ ;  /* 0x0000000205037810 */ /* 0x000fc60007ffe0ff */
[----:B------:R-:W-:-:S04]  /*0570*/  IMAD R8, R8, R5, RZ ;  /* 0x0000000508087224 */ /* 0x000fc800078e02ff */
[----:B------:R-:W-:Y:S01]  /*0580*/  IMAD R8, R8, R5, R8 ;  /* 0x0000000508087224 */ /* 0x000fe200078e0208 */
[----:B------:R-:W-:-:S03]  /*0590*/  IADD3 R5, PT, PT, R5, 0x4, RZ ;  /* 0x0000000405057810 */ /* 0x000fc60007ffe0ff */
[----:B------:R-:W-:Y:S01]  /*05a0*/  IMAD R3, R3, R8, RZ ;  /* 0x0000000803037224 */ /* 0x000fe200078e02ff */
[----:B------:R-:W-:Y:S06]  /*05b0*/  @P0 BRA `(.L_x_3) ;  /* 0xfffffffc00d80947 */ /* 0x000fec000383ffff */
.L_x_9:
[----:B------:R-:W-:Y:S05]  /*05c0*/  BSYNC.RECONVERGENT B0 ;  /* 0x0000000000007941 */ /* 0x000fea0003800200 */
.L_x_2:
[----:B------:R-:W-:-:S07]  /*05d0*/  VIADD R8, R5, 0xffffffff ;  /* 0xffffffff05087836 */ /* 0x000fce0000000000 */
.L_x_1:
[----:B------:R-:W-:Y:S05]  /*05e0*/  BSYNC.RECONVERGENT B1 ;  /* 0x0000000000017941 */ /* 0x000fea0003800200 */
.L_x_0:
[----:B------:R-:W-:Y:S01]  /*05f0*/  ISETP.NE.AND P0, PT, R4, RZ, PT ;  /* 0x000000ff0400720c */ /* 0x000fe20003f05270 */
[----:B------:R-:W-:Y:S01]  /*0600*/  BSSY.RECONVERGENT B0, `(.L_x_10) ;  /* 0x0000009000007945 */ /* 0x000fe20003800200 */
[----:B------:R-:W-:-:S11]  /*0610*/  MOV R0, 0x0 ;  /* 0x0000000000007802 */ /* 0x000fd60000000f00 */
[----:B------:R-:W-:Y:S05]  /*0620*/  @!P0 BRA `(.L_x_11) ;  /* 0x0000000000188947 */ /* 0x000fea0003800000 */
[----:B------:R-:W-:-:S07]  /*0630*/  IADD3 R4, PT, PT, -R4, RZ, RZ ;  /* 0x000000ff04047210 */ /* 0x000fce0007ffe1ff */
.L_x_12:
[----:B------:R-:W-:Y:S01]  /*0640*/  IADD3 R4, PT, PT, R4, 0x1, RZ ;  /* 0x0000000104047810 */ /* 0x000fe20007ffe0ff */
[----:B------:R-:W-:Y:S02]  /*0650*/  IMAD R3, R3, R8, RZ ;  /* 0x0000000803037224 */ /* 0x000fe400078e02ff */
[----:B------:R-:W-:Y:S01]  /*0660*/  VIADD R8, R8, 0x1 ;  /* 0x0000000108087836 */ /* 0x000fe20000000000 */
[----:B------:R-:W-:-:S13]  /*0670*/  ISETP.NE.AND P0, PT, R4, RZ, PT ;  /* 0x000000ff0400720c */ /* 0x000fda0003f05270 */
[----:B------:R-:W-:Y:S05]  /*0680*/  @P0 BRA `(.L_x_12) ;  /* 0xfffffffc00ec0947 */ /* 0x000fea000383ffff */
.L_x_11:
[----:B------:R-:W-:Y:S05]  /*0690*/  BSYNC.RECONVERGENT B0 ;  /* 0x0000000000007941 */ /* 0x000fea0003800200 */
.L_x_10:
[----:B------:R0:W1:Y:S01]  /*06a0*/  LDC.64 R8, c[0x4][R0] ;  /* 0x0100000000087b82 */ /* 0x0000620000000a00 */
[----:B------:R0:W-:Y:S01]  /*06b0*/  STL.64 [R1], R2 ;  /* 0x0000000201007387 */ /* 0x0001e20000100a00 */
[----:B------:R-:W2:Y:S02]  /*06c0*/  LDCU.64 UR4, c[0x4][0x8] ;  /* 0x01000100ff0477ac */ /* 0x000ea40008000a00 */
[----:B--2---:R-:W-:Y:S02]  /*06d0*/  MOV R4, UR4 ;  /* 0x0000000400047c02 */ /* 0x004fe40008000f00 */
[----:B0-----:R-:W-:-:S07]  /*06e0*/  MOV R5, UR5 ;  /* 0x0000000500057c02 */ /* 0x001fce0008000f00 */
[----:B------:R-:W-:-:S07]  /*06f0*/  LEPC R20, `(.L_x_13) ;  /* 0x000000001014794e */ /* 0x000fce0000000000 */
[----:B-1----:R-:W-:Y:S05]  /*0700*/  CALL.ABS.NOINC R8 ;  /* 0x0000000008007343 */ /* 0x002fea0003c00000 */
.L_x_13:
[----:B------:R-:W-:Y:S05]  /*0710*/  EXIT ;  /* 0x000000000000794d */ /* 0x000fea0003800000 */
.L_x_14:
[----:B------:R-:W-:-:S00]  /*0720*/  BRA `(.L_x_14) ;  /* 0xfffffffc00fc7947 */ /* 0x000fc0000383ffff */
[----:B------:R-:W-:-:S00]  /*0730*/  NOP ;  /* 0x0000000000007918 */ /* 0x000fc00000000000 */
        /* <DEDUP_REMOVED lines=12> */
.L_x_15:


//--------------------- .nv.global.init           --------------------------
	.section	.nv.global.init,"aw",@progbits
.nv.global.init:
	.type		$str,@object
	.size		$str,(.L_0 - $str)
$str:
        /*0000*/ 	.byte	0x25, 0x64, 0x21, 0x3d, 0x25, 0x64, 0x0a, 0x00
.L_0:


//--------------------- .nv.shared.reserved.0     --------------------------
	.section	.nv.shared.reserved.0,"aw",@nobits
	.weak		__nv_reservedSMEM_offset_0_alias
	.size		__nv_reservedSMEM_offset_0_alias, 0, 64
	.other		__nv_reservedSMEM_offset_0_alias,@"STO_CUDA_RESERVED_SHARED STV_DEFAULT"
__nv_reservedSMEM_offset_0_alias:
	.zero		0
	.zero		64


//--------------------- .nv.constant0._Z14cuda_factorialv --------------------------
	.section	.nv.constant0._Z14cuda_factorialv,"a",@progbits
	.sectionflags	@""
	.align	4
.nv.constant0._Z14cuda_factorialv:
	.zero		896


//--------------------- SYMBOLS --------------------------

	.type		.nv.reservedSmem.offset0,@object
	.size		.nv.reservedSmem.offset0,0x4
	.type		vprintf,@function
